//
// Generated by NVIDIA NVVM Compiler
//
// Compiler Build ID: CL-36424714
// Cuda compilation tools, release 13.0, V13.0.88
// Based on NVVM 20.0.0
//

.version 9.0
.target sm_100
.address_size 64

	// .globl	_Z13sum_array_gpuPiS_S_S_i

.visible .entry _Z13sum_array_gpuPiS_S_S_i(
	.param .u64 .ptr .align 1 _Z13sum_array_gpuPiS_S_S_i_param_0,
	.param .u64 .ptr .align 1 _Z13sum_array_gpuPiS_S_S_i_param_1,
	.param .u64 .ptr .align 1 _Z13sum_array_gpuPiS_S_S_i_param_2,
	.param .u64 .ptr .align 1 _Z13sum_array_gpuPiS_S_S_i_param_3,
	.param .u32 _Z13sum_array_gpuPiS_S_S_i_param_4
)
{
	.reg .pred 	%p<2>;
	.reg .b32 	%r<11>;
	.reg .b64 	%rd<14>;

	ld.param.u64 	%rd1, [_Z13sum_array_gpuPiS_S_S_i_param_0];
	ld.param.u64 	%rd2, [_Z13sum_array_gpuPiS_S_S_i_param_1];
	ld.param.u64 	%rd3, [_Z13sum_array_gpuPiS_S_S_i_param_2];
	ld.param.u64 	%rd4, [_Z13sum_array_gpuPiS_S_S_i_param_3];
	ld.param.u32 	%r2, [_Z13sum_array_gpuPiS_S_S_i_param_4];
	mov.u32 	%r3, %ctaid.x;
	mov.u32 	%r4, %ntid.x;
	mov.u32 	%r5, %tid.x;
	mad.lo.s32 	%r1, %r3, %r4, %r5;
	setp.ge.s32 	%p1, %r1, %r2;
	@%p1 bra 	$L__BB0_2;
	cvta.to.global.u64 	%rd5, %rd1;
	cvta.to.global.u64 	%rd6, %rd2;
	cvta.to.global.u64 	%rd7, %rd3;
	cvta.to.global.u64 	%rd8, %rd4;
	mul.wide.s32 	%rd9, %r1, 4;
	add.s64 	%rd10, %rd5, %rd9;
	ld.global.u32 	%r6, [%rd10];
	add.s64 	%rd11, %rd6, %rd9;
	ld.global.u32 	%r7, [%rd11];
	add.s32 	%r8, %r7, %r6;
	add.s64 	%rd12, %rd7, %rd9;
	ld.global.u32 	%r9, [%rd12];
	add.s32 	%r10, %r8, %r9;
	add.s64 	%rd13, %rd8, %rd9;
	st.global.u32 	[%rd13], %r10;
$L__BB0_2:
	ret;

}


// ===== COMPILED SASS (sm_100) =====

	.target	sm_100

	.elftype	@"ET_EXEC"


//--------------------- .note.nv.tkinfo           --------------------------
	.section	.note.nv.tkinfo,"",@"SHT_NOTE"
	.sectionflags	@"SHF_NOTE_NV_TKINFO"
	.tkinfo
        /*0018*/ 	.word	0x00000002
        /*0030*/ 	.string	""
        /*0030*/ 	.string	"ptxas"
        /*0030*/ 	.string	"Cuda compilation tools, release 13.0, V13.0.88"
        /*0030*/ 	.string	"Build cuda_13.0.r13.0/compiler.36424714_0"
        /*0030*/ 	.string	"-arch sm_100 -m 64 "



//--------------------- .note.nv.cuinfo           --------------------------
	.section	.note.nv.cuinfo,"",@"SHT_NOTE"
	.sectionflags	@"SHF_NOTE_NV_CUINFO"
        /*0018*/ 	.short	0x0002
        /*001a*/ 	.short	0x0064
        /*001c*/ 	.short	0x0082
	.zero		2


//--------------------- .nv.info                  --------------------------
	.section	.nv.info,"",@"SHT_CUDA_INFO"
	.align	4


	//----- nvinfo : EIATTR_REGCOUNT
	.align		4
        /*0000*/ 	.byte	0x04, 0x2f
        /*0002*/ 	.short	(.L_1 - .L_0)
	.align		4
.L_0:
        /*0004*/ 	.word	index@(_Z13sum_array_gpuPiS_S_S_i)
        /*0008*/ 	.word	0x0000000e


	//----- nvinfo : EIATTR_FRAME_SIZE
	.align		4
.L_1:
        /*000c*/ 	.byte	0x04, 0x11
        /*000e*/ 	.short	(.L_3 - .L_2)
	.align		4
.L_2:
        /*0010*/ 	.word	index@(_Z13sum_array_gpuPiS_S_S_i)
        /*0014*/ 	.word	0x00000000


	//----- nvinfo : EIATTR_MIN_STACK_SIZE
	.align		4
.L_3:
        /*0018*/ 	.byte	0x04, 0x12
        /*001a*/ 	.short	(.L_5 - .L_4)
	.align		4
.L_4:
        /*001c*/ 	.word	index@(_Z13sum_array_gpuPiS_S_S_i)
        /*0020*/ 	.word	0x00000000
.L_5:


//--------------------- .nv.compat                --------------------------
	.section	.nv.compat,"",@"SHT_CUDA_COMPAT_INFO"
	.align	4
        /*0000*/ 	.byte	0x02, 0x09, 0x00, 0x00, 0x02, 0x02, 0x01, 0x00, 0x02, 0x05, 0x05, 0x00, 0x03, 0x07, 0x01, 0x01
        /*0010*/ 	.byte	0x02, 0x03, 0x00, 0x00, 0x02, 0x06, 0x01, 0x00, 0x04, 0x0b, 0x08, 0x00, 0x09, 0x00, 0x00, 0x00
        /*0020*/ 	.byte	0x00, 0x00, 0x00, 0x00


//--------------------- .nv.info._Z13sum_array_gpuPiS_S_S_i --------------------------
	.section	.nv.info._Z13sum_array_gpuPiS_S_S_i,"",@"SHT_CUDA_INFO"
	.sectionflags	@""
	.align	4


	//----- nvinfo : EIATTR_CUDA_API_VERSION
	.align		4
        /*0000*/ 	.byte	0x04, 0x37
        /*0002*/ 	.short	(.L_7 - .L_6)
.L_6:
        /*0004*/ 	.word	0x00000082


	//----- nvinfo : EIATTR_KPARAM_INFO
	.align		4
.L_7:
        /*0008*/ 	.byte	0x04, 0x17
        /*000a*/ 	.short	(.L_9 - .L_8)
.L_8:
        /*000c*/ 	.word	0x00000000
        /*0010*/ 	.short	0x0004
        /*0012*/ 	.short	0x0020
        /*0014*/ 	.byte	0x00, 0xf0, 0x11, 0x00


	//----- nvinfo : EIATTR_KPARAM_INFO
	.align		4
.L_9:
        /*0018*/ 	.byte	0x04, 0x17
        /*001a*/ 	.short	(.L_11 - .L_10)
.L_10:
        /*001c*/ 	.word	0x00000000
        /*0020*/ 	.short	0x0003
        /*0022*/ 	.short	0x0018
        /*0024*/ 	.byte	0x00, 0xf5, 0x21, 0x00


	//----- nvinfo : EIATTR_KPARAM_INFO
	.align		4
.L_11:
        /*0028*/ 	.byte	0x04, 0x17
        /*002a*/ 	.short	(.L_13 - .L_12)
.L_12:
        /*002c*/ 	.word	0x00000000
        /*0030*/ 	.short	0x0002
        /*0032*/ 	.short	0x0010
        /*0034*/ 	.byte	0x00, 0xf5, 0x21, 0x00


	//----- nvinfo : EIATTR_KPARAM_INFO
	.align		4
.L_13:
        /*0038*/ 	.byte	0x04, 0x17
        /*003a*/ 	.short	(.L_15 - .L_14)
.L_14:
        /*003c*/ 	.word	0x00000000
        /*0040*/ 	.short	0x0001
        /*0042*/ 	.short	0x0008
        /*0044*/ 	.byte	0x00, 0xf5, 0x21, 0x00


	//----- nvinfo : EIATTR_KPARAM_INFO
	.align		4
.L_15:
        /*0048*/ 	.byte	0x04, 0x17
        /*004a*/ 	.short	(.L_17 - .L_16)
.L_16:
        /*004c*/ 	.word	0x00000000
        /*0050*/ 	.short	0x0000
        /*0052*/ 	.short	0x0000
        /*0054*/ 	.byte	0x00, 0xf5, 0x21, 0x00


	//----- nvinfo : EIATTR_SPARSE_MMA_MASK
	.align		4
.L_17:
        /*0058*/ 	.byte	0x03, 0x50
        /*005a*/ 	.short	0x0000


	//----- nvinfo : EIATTR_MAXREG_COUNT
	.align		4
        /*005c*/ 	.byte	0x03, 0x1b
        /*005e*/ 	.short	0x00ff


	//----- nvinfo : EIATTR_MERCURY_ISA_VERSION
	.align		4
        /*0060*/ 	.byte	0x03, 0x5f
        /*0062*/ 	.short	0x0101


	//----- nvinfo : EIATTR_VRC_CTA_INIT_COUNT
	.align		4
        /*0064*/ 	.byte	0x02, 0x4a
	.zero		1
	.zero		1


	//----- nvinfo : EIATTR_EXIT_INSTR_OFFSETS
	.align		4
        /*0068*/ 	.byte	0x04, 0x1c
        /*006a*/ 	.short	(.L_19 - .L_18)


	//   ....[0]....
.L_18:
        /*006c*/ 	.word	0x00000070


	//   ....[1]....
        /*0070*/ 	.word	0x00000160


	//----- nvinfo : EIATTR_CBANK_PARAM_SIZE
	.align		4
.L_19:
        /*0074*/ 	.byte	0x03, 0x19
        /*0076*/ 	.short	0x0024


	//----- nvinfo : EIATTR_PARAM_CBANK
	.align		4
        /*0078*/ 	.byte	0x04, 0x0a
        /*007a*/ 	.short	(.L_21 - .L_20)
	.align		4
.L_20:
        /*007c*/ 	.word	index@(.nv.constant0._Z13sum_array_gpuPiS_S_S_i)
        /*0080*/ 	.short	0x0380
        /*0082*/ 	.short	0x0024


	//----- nvinfo : EIATTR_SW_WAR
	.align		4
.L_21:
        /*0084*/ 	.byte	0x04, 0x36
        /*0086*/ 	.short	(.L_23 - .L_22)
.L_22:
        /*0088*/ 	.word	0x00000008
.L_23:


//--------------------- .nv.callgraph             --------------------------
	.section	.nv.callgraph,"",@"SHT_CUDA_CALLGRAPH"
	.align	4
	.sectionentsize	8
	.align		4
        /*0000*/ 	.word	0x00000000
	.align		4
        /*0004*/ 	.word	0xffffffff
	.align		4
        /*0008*/ 	.word	0x00000000
	.align		4
        /*000c*/ 	.word	0xfffffffe
	.align		4
        /*0010*/ 	.word	0x00000000
	.align		4
        /*0014*/ 	.word	0xfffffffd
	.align		4
        /*0018*/ 	.word	0x00000000
	.align		4
        /*001c*/ 	.word	0xfffffffc


//--------------------- .text._Z13sum_array_gpuPiS_S_S_i --------------------------
	.section	.text._Z13sum_array_gpuPiS_S_S_i,"ax",@progbits
	.align	128
        .global         _Z13sum_array_gpuPiS_S_S_i
        .type           _Z13sum_array_gpuPiS_S_S_i,@function
        .size           _Z13sum_array_gpuPiS_S_S_i,(.L_x_1 - _Z13sum_array_gpuPiS_S_S_i)
        .other          _Z13sum_array_gpuPiS_S_S_i,@"STO_CUDA_ENTRY STV_DEFAULT"
_Z13sum_array_gpuPiS_S_S_i:
.text._Z13sum_array_gpuPiS_S_S_i:
[----:B------:R-:W-:Y:S01]  /*0000*/  LDC R1, c[0x0][0x37c] ;  /* 0x0000df00ff017b82 */ /* 0x000fe20000000800 */
[----:B------:R-:W0:Y:S07]  /*0010*/  S2R R0, SR_TID.X ;  /* 0x0000000000007919 */ /* 0x000e2e0000002100 */
[----:B------:R-:W0:Y:S01]  /*0020*/  S2UR UR4, SR_CTAID.X ;  /* 0x00000000000479c3 */ /* 0x000e220000002500 */
[----:B------:R-:W1:Y:S07]  /*0030*/  LDCU UR5, c[0x0][0x3a0] ;  /* 0x00007400ff0577ac */ /* 0x000e6e0008000800 */
[----:B------:R-:W0:Y:S02]  /*0040*/  LDC R11, c[0x0][0x360] ;  /* 0x0000d800ff0b7b82 */ /* 0x000e240000000800 */
[----:B0-----:R-:W-:-:S05]  /*0050*/  IMAD R11, R11, UR4, R0 ;  /* 0x000000040b0b7c24 */ /* 0x001fca000f8e0200 */
[----:B-1----:R-:W-:-:S13]  /*0060*/  ISETP.GE.AND P0, PT, R11, UR5, PT ;  /* 0x000000050b007c0c */ /* 0x002fda000bf06270 */
[----:B------:R-:W-:Y:S05]  /*0070*/  @P0 EXIT ;  /* 0x000000000000094d */ /* 0x000fea0003800000 */
[----:B------:R-:W0:Y:S01]  /*0080*/  LDC.64 R2, c[0x0][0x380] ;  /* 0x0000e000ff027b82 */ /* 0x000e220000000a00 */
[----:B------:R-:W1:Y:S07]  /*0090*/  LDCU.64 UR4, c[0x0][0x358] ;  /* 0x00006b00ff0477ac */ /* 0x000e6e0008000a00 */
[----:B------:R-:W2:Y:S08]  /*00a0*/  LDC.64 R4, c[0x0][0x388] ;  /* 0x0000e200ff047b82 */ /* 0x000eb00000000a00 */
[----:B------:R-:W3:Y:S01]  /*00b0*/  LDC.64 R6, c[0x0][0x390] ;  /* 0x0000e400ff067b82 */ /* 0x000ee20000000a00 */
[----:B0-----:R-:W-:-:S07]  /*00c0*/  IMAD.WIDE R2, R11, 0x4, R2 ;  /* 0x000000040b027825 */ /* 0x001fce00078e0202 */
[----:B------:R-:W0:Y:S01]  /*00d0*/  LDC.64 R8, c[0x0][0x398] ;  /* 0x0000e600ff087b82 */ /* 0x000e220000000a00 */
[----:B-1----:R-:W4:Y:S01]  /*00e0*/  LDG.E R2, desc[UR4][R2.64] ;  /* 0x0000000402027981 */ /* 0x002f22000c1e1900 */
[----:B--2---:R-:W-:-:S06]  /*00f0*/  IMAD.WIDE R4, R11, 0x4, R4 ;  /* 0x000000040b047825 */ /* 0x004fcc00078e0204 */
[----:B------:R-:W4:Y:S01]  /*0100*/  LDG.E R5, desc[UR4][R4.64] ;  /* 0x0000000404057981 */ /* 0x000f22000c1e1900 */
[----:B---3--:R-:W-:-:S06]  /*0110*/  IMAD.WIDE R6, R11, 0x4, R6 ;  /* 0x000000040b067825 */ /* 0x008fcc00078e0206 */
[----:B------:R-:W4:Y:S01]  /*0120*/  LDG.E R6, desc[UR4][R6.64] ;  /* 0x0000000406067981 */ /* 0x000f22000c1e1900 */
[----:B0-----:R-:W-:Y:S01]  /*0130*/  IMAD.WIDE R8, R11, 0x4, R8 ;  /* 0x000000040b087825 */ /* 0x001fe200078e0208 */
[----:B----4-:R-:W-:-:S05]  /*0140*/  IADD3 R11, PT, PT, R6, R5, R2 ;  /* 0x00000005060b7210 */ /* 0x010fca0007ffe002 */
[----:B------:R-:W-:Y:S01]  /*0150*/  STG.E desc[UR4][R8.64], R11 ;  /* 0x0000000b08007986 */ /* 0x000fe2000c101904 */
[----:B------:R-:W-:Y:S05]  /*0160*/  EXIT ;  /* 0x000000000000794d */ /* 0x000fea0003800000 */
.L_x_0:
[----:B------:R-:W-:-:S00]  /*0170*/  BRA `(.L_x_0) ;  /* 0xfffffffc00fc7947 */ /* 0x000fc0000383ffff */
[----:B------:R-:W-:-:S00]  /*0180*/  NOP ;  /* 0x0000000000007918 */ /* 0x000fc00000000000 */
[----:B------:R-:W-:-:S00]  /*0190*/  NOP ;  /* 0x0000000000007918 */ /* 0x000fc00000000000 */
[----:B------:R-:W-:-:S00]  /*01a0*/  NOP ;  /* 0x0000000000007918 */ /* 0x000fc00000000000 */
[----:B------:R-:W-:-:S00]  /*01b0*/  NOP ;  /* 0x0000000000007918 */ /* 0x000fc00000000000 */
[----:B------:R-:W-:-:S00]  /*01c0*/  NOP ;  /* 0x0000000000007918 */ /* 0x000fc00000000000 */
[----:B------:R-:W-:-:S00]  /*01d0*/  NOP ;  /* 0x0000000000007918 */ /* 0x000fc00000000000 */
[----:B------:R-:W-:-:S00]  /*01e0*/  NOP ;  /* 0x0000000000007918 */ /* 0x000fc00000000000 */
[----:B------:R-:W-:-:S00]  /*01f0*/  NOP ;  /* 0x0000000000007918 */ /* 0x000fc00000000000 */
.L_x_1:


//--------------------- .nv.shared.reserved.0     --------------------------
	.section	.nv.shared.reserved.0,"aw",@nobits
	.weak		__nv_reservedSMEM_offset_0_alias
	.size		__nv_reservedSMEM_offset_0_alias, 0, 64
	.other		__nv_reservedSMEM_offset_0_alias,@"STO_CUDA_RESERVED_SHARED STV_DEFAULT"
__nv_reservedSMEM_offset_0_alias:
	.zero		0
	.zero		64


//--------------------- .nv.constant0._Z13sum_array_gpuPiS_S_S_i --------------------------
	.section	.nv.constant0._Z13sum_array_gpuPiS_S_S_i,"a",@progbits
	.sectionflags	@""
	.align	4
.nv.constant0._Z13sum_array_gpuPiS_S_S_i:
	.zero		932


//--------------------- SYMBOLS --------------------------

	.type		.nv.reservedSmem.offset0,@object
	.size		.nv.reservedSmem.offset0,0x4
